	.headerflags	@"EF_CUDA_TEXMODE_UNIFIED EF_CUDA_64BIT_ADDRESS EF_CUDA_ACCELERATORS EF_CUDA_SM90 EF_CUDA_VIRTUAL_SM(EF_CUDA_SM90)"
	.elftype	@"ET_EXEC"


//--------------------- .nv.info                  --------------------------
	.section	.nv.info,"",@"SHT_CUDA_INFO"
	.align	4


	//----- nvinfo : EIATTR_REGCOUNT
	.align		4
        /*0000*/ 	.byte	0x04, 0x2f
        /*0002*/ 	.short	(.L_1 - .L_0)
	.align		4
.L_0:
        /*0004*/ 	.word	index@(triton_poi_fused_convolution_25)
        /*0008*/ 	.word	0x0000000c


	//----- nvinfo : EIATTR_MIN_STACK_SIZE
	.align		4
.L_1:
        /*000c*/ 	.byte	0x04, 0x12
        /*000e*/ 	.short	(.L_3 - .L_2)
	.align		4
.L_2:
        /*0010*/ 	.word	index@(triton_poi_fused_convolution_25)
        /*0014*/ 	.word	0x00000000


	//----- nvinfo : EIATTR_FRAME_SIZE
	.align		4
.L_3:
        /*0018*/ 	.byte	0x04, 0x11
        /*001a*/ 	.short	(.L_5 - .L_4)
	.align		4
.L_4:
        /*001c*/ 	.word	index@(triton_poi_fused_convolution_25)
        /*0020*/ 	.word	0x00000000


	//----- nvinfo : EIATTR_MIN_STACK_SIZE
	.align		4
.L_5:
        /*0024*/ 	.byte	0x04, 0x12
        /*0026*/ 	.short	(.L_7 - .L_6)
	.align		4
.L_6:
        /*0028*/ 	.word	index@(triton_poi_fused_convolution_25)
        /*002c*/ 	.word	0x00000000
.L_7:


//--------------------- .nv.info.triton_poi_fused_convolution_25 --------------------------
	.section	.nv.info.triton_poi_fused_convolution_25,"",@"SHT_CUDA_INFO"
	.sectionflags	@""
	.align	4


	//----- nvinfo : EIATTR_CUDA_API_VERSION
	.align		4
        /*0000*/ 	.byte	0x04, 0x37
        /*0002*/ 	.short	(.L_9 - .L_8)
.L_8:
        /*0004*/ 	.word	0x0000007c


	//----- nvinfo : EIATTR_KPARAM_INFO
	.align		4
.L_9:
        /*0008*/ 	.byte	0x04, 0x17
        /*000a*/ 	.short	(.L_11 - .L_10)
.L_10:
        /*000c*/ 	.word	0x00000000
        /*0010*/ 	.short	0x0002
        /*0012*/ 	.short	0x0010
        /*0014*/ 	.byte	0x00, 0xf0, 0x11, 0x00


	//----- nvinfo : EIATTR_KPARAM_INFO
	.align		4
.L_11:
        /*0018*/ 	.byte	0x04, 0x17
        /*001a*/ 	.short	(.L_13 - .L_12)
.L_12:
        /*001c*/ 	.word	0x00000000
        /*0020*/ 	.short	0x0001
        /*0022*/ 	.short	0x0008
        /*0024*/ 	.byte	0x00, 0xf4, 0x21, 0x00


	//----- nvinfo : EIATTR_KPARAM_INFO
	.align		4
.L_13:
        /*0028*/ 	.byte	0x04, 0x17
        /*002a*/ 	.short	(.L_15 - .L_14)
.L_14:
        /*002c*/ 	.word	0x00000000
        /*0030*/ 	.short	0x0000
        /*0032*/ 	.short	0x0000
        /*0034*/ 	.byte	0x00, 0xf4, 0x21, 0x00


	//----- nvinfo : EIATTR_SPARSE_MMA_MASK
	.align		4
.L_15:
        /*0038*/ 	.byte	0x03, 0x50
        /*003a*/ 	.short	0x0000


	//----- nvinfo : EIATTR_MAXREG_COUNT
	.align		4
        /*003c*/ 	.byte	0x03, 0x1b
        /*003e*/ 	.short	0x00ff


	//----- nvinfo : EIATTR_EXIT_INSTR_OFFSETS
	.align		4
        /*0040*/ 	.byte	0x04, 0x1c
        /*0042*/ 	.short	(.L_17 - .L_16)


	//   ....[0]....
.L_16:
        /*0044*/ 	.word	0x00000170


	//----- nvinfo : EIATTR_REQNTID
	.align		4
.L_17:
        /*0048*/ 	.byte	0x04, 0x10
        /*004a*/ 	.short	(.L_19 - .L_18)
.L_18:
        /*004c*/ 	.word	0x00000100
        /*0050*/ 	.word	0x00000001
        /*0054*/ 	.word	0x00000001


	//----- nvinfo : EIATTR_CBANK_PARAM_SIZE
	.align		4
.L_19:
        /*0058*/ 	.byte	0x03, 0x19
        /*005a*/ 	.short	0x0014


	//----- nvinfo : EIATTR_PARAM_CBANK
	.align		4
        /*005c*/ 	.byte	0x04, 0x0a
        /*005e*/ 	.short	(.L_21 - .L_20)
	.align		4
.L_20:
        /*0060*/ 	.word	index@(.nv.constant0.triton_poi_fused_convolution_25)
        /*0064*/ 	.short	0x0210
        /*0066*/ 	.short	0x0014


	//----- nvinfo : EIATTR_SW_WAR
	.align		4
.L_21:
        /*0068*/ 	.byte	0x04, 0x36
        /*006a*/ 	.short	(.L_23 - .L_22)
.L_22:
        /*006c*/ 	.word	0x00000008
.L_23:


//--------------------- .nv.callgraph             --------------------------
	.section	.nv.callgraph,"",@"SHT_CUDA_CALLGRAPH"
	.align	4
	.sectionentsize	8
	.align		4
        /*0000*/ 	.word	0x00000000
	.align		4
        /*0004*/ 	.word	0xffffffff
	.align		4
        /*0008*/ 	.word	0x00000000
	.align		4
        /*000c*/ 	.word	0xfffffffe
	.align		4
        /*0010*/ 	.word	0x00000000
	.align		4
        /*0014*/ 	.word	0xfffffffd
	.align		4
        /*0018*/ 	.word	0x00000000
	.align		4
        /*001c*/ 	.word	0xfffffffc


//--------------------- .text.triton_poi_fused_convolution_25 --------------------------
	.section	.text.triton_poi_fused_convolution_25,"ax",@progbits
	.align	128
        .global         triton_poi_fused_convolution_25
        .type           triton_poi_fused_convolution_25,@function
        .size           triton_poi_fused_convolution_25,(.L_x_1 - triton_poi_fused_convolution_25)
        .other          triton_poi_fused_convolution_25,@"STO_CUDA_ENTRY STV_DEFAULT"
triton_poi_fused_convolution_25:
.text.triton_poi_fused_convolution_25:
[----:B------:R-:W-:Y:S01]  /*0000*/  LDC R1, c[0x0][0x28] ;  /* 0x00000a00ff017b82 */ /* 0x000fe20000000800 */
[----:B------:R-:W1:Y:S07]  /*0010*/  S2R R0, SR_TID.X ;  /* 0x0000000000007919 */ /* 0x000e6e0000002100 */
[----:B------:R-:W2:Y:S01]  /*0020*/  LDC.64 R4, c[0x0][0x218] ;  /* 0x00008600ff047b82 */ /* 0x000ea20000000a00 */
[----:B------:R-:W-:Y:S01]  /*0030*/  ULDC.64 UR4, c[0x0][0x208] ;  /* 0x0000820000047ab9 */ /* 0x000fe20000000a00 */
[----:B------:R-:W3:Y:S06]  /*0040*/  S2R R7, SR_CTAID.X ;  /* 0x0000000000077919 */ /* 0x000eec0000002500 */
[----:B------:R-:W4:Y:S01]  /*0050*/  LDC.64 R2, c[0x0][0x210] ;  /* 0x00008400ff027b82 */ /* 0x000f220000000a00 */
[----:B-1----:R-:W-:Y:S01]  /*0060*/  IMAD.SHL.U32 R0, R0, 0x2, RZ ;  /* 0x0000000200007824 */ /* 0x002fe200078e00ff */
[----:B---3--:R-:W-:-:S04]  /*0070*/  SHF.R.S32.HI R6, RZ, 0x16, R7 ;  /* 0x00000016ff067819 */ /* 0x008fc80000011407 */
[----:B------:R-:W-:Y:S02]  /*0080*/  LOP3.LUT R0, R0, 0x1fe, RZ, 0xc0, !PT ;  /* 0x000001fe00007812 */ /* 0x000fe400078ec0ff */
[----:B------:R-:W-:-:S03]  /*0090*/  SGXT R6, R6, 0x1 ;  /* 0x000000010606781a */ /* 0x000fc60000000200 */
[----:B------:R-:W-:-:S04]  /*00a0*/  IMAD R7, R7, 0x200, R0 ;  /* 0x0000020007077824 */ /* 0x000fc800078e0200 */
[----:B----4-:R-:W-:Y:S01]  /*00b0*/  IMAD.WIDE R2, R7, 0x4, R2 ;  /* 0x0000000407027825 */ /* 0x010fe200078e0202 */
[----:B------:R-:W-:-:S04]  /*00c0*/  LEA.HI R6, R6, R7, RZ, 0xa ;  /* 0x0000000706067211 */ /* 0x000fc800078f50ff */
[----:B------:R-:W-:-:S04]  /*00d0*/  SHF.R.S32.HI R6, RZ, 0xa, R6 ;  /* 0x0000000aff067819 */ /* 0x000fc80000011406 */
[----:B------:R-:W-:-:S04]  /*00e0*/  LEA.HI R0, R6, R6, RZ, 0x7 ;  /* 0x0000000606007211 */ /* 0x000fc800078f38ff */
[----:B------:R-:W-:-:S05]  /*00f0*/  LOP3.LUT R9, R0, 0xffffff80, RZ, 0xc0, !PT ;  /* 0xffffff8000097812 */ /* 0x000fca00078ec0ff */
[----:B------:R-:W-:Y:S02]  /*0100*/  IMAD.IADD R9, R6, 0x1, -R9 ;  /* 0x0000000106097824 */ /* 0x000fe400078e0a09 */
[----:B------:R-:W3:Y:S02]  /*0110*/  LDG.E.64 R6, desc[UR4][R2.64] ;  /* 0x0000000402067981 */ /* 0x000ee4000c1e1b00 */
[----:B--2---:R-:W-:-:S06]  /*0120*/  IMAD.WIDE R4, R9, 0x4, R4 ;  /* 0x0000000409047825 */ /* 0x004fcc00078e0204 */
[----:B------:R-:W3:Y:S02]  /*0130*/  LDG.E.EL R4, desc[UR4][R4.64] ;  /* 0x0000000404047981 */ /* 0x000ee4000c2e1900 */
[--C-:B---3--:R-:W-:Y:S01]  /*0140*/  FADD R6, R6, R4.reuse ;  /* 0x0000000406067221 */ /* 0x108fe20000000000 */
[----:B------:R-:W-:-:S05]  /*0150*/  FADD R7, R7, R4 ;  /* 0x0000000407077221 */ /* 0x000fca0000000000 */
[----:B------:R-:W-:Y:S01]  /*0160*/  STG.E.64 desc[UR4][R2.64], R6 ;  /* 0x0000000602007986 */ /* 0x000fe2000c101b04 */
[----:B------:R-:W-:Y:S05]  /*0170*/  EXIT ;  /* 0x000000000000794d */ /* 0x000fea0003800000 */
.L_x_0:
[----:B------:R-:W-:-:S00]  /*0180*/  BRA `(.L_x_0) ;  /* 0xfffffffc00fc7947 */ /* 0x000fc0000383ffff */
[----:B------:R-:W-:-:S00]  /*0190*/  NOP ;  /* 0x0000000000007918 */ /* 0x000fc00000000000 */
        /* <DEDUP_REMOVED lines=14> */
.L_x_1:


//--------------------- .nv.constant0.triton_poi_fused_convolution_25 --------------------------
	.section	.nv.constant0.triton_poi_fused_convolution_25,"a",@progbits
	.sectionflags	@""
	.align	4
.nv.constant0.triton_poi_fused_convolution_25:
	.zero		548
